//
// Generated by NVIDIA NVVM Compiler
//
// Compiler Build ID: CL-36424714
// Cuda compilation tools, release 13.0, V13.0.88
// Based on NVVM 20.0.0
//

.version 9.0
.target sm_100
.address_size 64

	// .globl	_Z5saxpyifPfS_

.visible .entry _Z5saxpyifPfS_(
	.param .u32 _Z5saxpyifPfS__param_0,
	.param .f32 _Z5saxpyifPfS__param_1,
	.param .u64 .ptr .align 1 _Z5saxpyifPfS__param_2,
	.param .u64 .ptr .align 1 _Z5saxpyifPfS__param_3
)
{
	.reg .pred 	%p<2>;
	.reg .b32 	%r<3>;
	.reg .b32 	%f<5>;
	.reg .b64 	%rd<8>;

	ld.param.u32 	%r2, [_Z5saxpyifPfS__param_0];
	ld.param.f32 	%f1, [_Z5saxpyifPfS__param_1];
	ld.param.u64 	%rd1, [_Z5saxpyifPfS__param_2];
	ld.param.u64 	%rd2, [_Z5saxpyifPfS__param_3];
	mov.u32 	%r1, %tid.x;
	setp.ge.s32 	%p1, %r1, %r2;
	@%p1 bra 	$L__BB0_2;
	cvta.to.global.u64 	%rd3, %rd1;
	cvta.to.global.u64 	%rd4, %rd2;
	mul.wide.u32 	%rd5, %r1, 4;
	add.s64 	%rd6, %rd3, %rd5;
	ld.global.f32 	%f2, [%rd6];
	add.s64 	%rd7, %rd4, %rd5;
	ld.global.f32 	%f3, [%rd7];
	fma.rn.f32 	%f4, %f1, %f2, %f3;
	st.global.f32 	[%rd7], %f4;
$L__BB0_2:
	ret;

}


// ===== COMPILED SASS (sm_100) =====

	.target	sm_100

	.elftype	@"ET_EXEC"


//--------------------- .note.nv.tkinfo           --------------------------
	.section	.note.nv.tkinfo,"",@"SHT_NOTE"
	.sectionflags	@"SHF_NOTE_NV_TKINFO"
	.tkinfo
        /*0018*/ 	.word	0x00000002
        /*0030*/ 	.string	""
        /*0030*/ 	.string	"ptxas"
        /*0030*/ 	.string	"Cuda compilation tools, release 13.0, V13.0.88"
        /*0030*/ 	.string	"Build cuda_13.0.r13.0/compiler.36424714_0"
        /*0030*/ 	.string	"-arch sm_100 -m 64 "



//--------------------- .note.nv.cuinfo           --------------------------
	.section	.note.nv.cuinfo,"",@"SHT_NOTE"
	.sectionflags	@"SHF_NOTE_NV_CUINFO"
        /*0018*/ 	.short	0x0002
        /*001a*/ 	.short	0x0064
        /*001c*/ 	.short	0x0082
	.zero		2


//--------------------- .nv.info                  --------------------------
	.section	.nv.info,"",@"SHT_CUDA_INFO"
	.align	4


	//----- nvinfo : EIATTR_REGCOUNT
	.align		4
        /*0000*/ 	.byte	0x04, 0x2f
        /*0002*/ 	.short	(.L_1 - .L_0)
	.align		4
.L_0:
        /*0004*/ 	.word	index@(_Z5saxpyifPfS_)
        /*0008*/ 	.word	0x0000000a


	//----- nvinfo : EIATTR_FRAME_SIZE
	.align		4
.L_1:
        /*000c*/ 	.byte	0x04, 0x11
        /*000e*/ 	.short	(.L_3 - .L_2)
	.align		4
.L_2:
        /*0010*/ 	.word	index@(_Z5saxpyifPfS_)
        /*0014*/ 	.word	0x00000000


	//----- nvinfo : EIATTR_MIN_STACK_SIZE
	.align		4
.L_3:
        /*0018*/ 	.byte	0x04, 0x12
        /*001a*/ 	.short	(.L_5 - .L_4)
	.align		4
.L_4:
        /*001c*/ 	.word	index@(_Z5saxpyifPfS_)
        /*0020*/ 	.word	0x00000000
.L_5:


//--------------------- .nv.compat                --------------------------
	.section	.nv.compat,"",@"SHT_CUDA_COMPAT_INFO"
	.align	4
        /*0000*/ 	.byte	0x02, 0x09, 0x00, 0x00, 0x02, 0x02, 0x01, 0x00, 0x02, 0x05, 0x05, 0x00, 0x03, 0x07, 0x01, 0x01
        /*0010*/ 	.byte	0x02, 0x03, 0x00, 0x00, 0x02, 0x06, 0x01, 0x00, 0x04, 0x0b, 0x08, 0x00, 0x09, 0x00, 0x00, 0x00
        /*0020*/ 	.byte	0x00, 0x00, 0x00, 0x00


//--------------------- .nv.info._Z5saxpyifPfS_   --------------------------
	.section	.nv.info._Z5saxpyifPfS_,"",@"SHT_CUDA_INFO"
	.sectionflags	@""
	.align	4


	//----- nvinfo : EIATTR_CUDA_API_VERSION
	.align		4
        /*0000*/ 	.byte	0x04, 0x37
        /*0002*/ 	.short	(.L_7 - .L_6)
.L_6:
        /*0004*/ 	.word	0x00000082


	//----- nvinfo : EIATTR_KPARAM_INFO
	.align		4
.L_7:
        /*0008*/ 	.byte	0x04, 0x17
        /*000a*/ 	.short	(.L_9 - .L_8)
.L_8:
        /*000c*/ 	.word	0x00000000
        /*0010*/ 	.short	0x0003
        /*0012*/ 	.short	0x0010
        /*0014*/ 	.byte	0x00, 0xf5, 0x21, 0x00


	//----- nvinfo : EIATTR_KPARAM_INFO
	.align		4
.L_9:
        /*0018*/ 	.byte	0x04, 0x17
        /*001a*/ 	.short	(.L_11 - .L_10)
.L_10:
        /*001c*/ 	.word	0x00000000
        /*0020*/ 	.short	0x0002
        /*0022*/ 	.short	0x0008
        /*0024*/ 	.byte	0x00, 0xf5, 0x21, 0x00


	//----- nvinfo : EIATTR_KPARAM_INFO
	.align		4
.L_11:
        /*0028*/ 	.byte	0x04, 0x17
        /*002a*/ 	.short	(.L_13 - .L_12)
.L_12:
        /*002c*/ 	.word	0x00000000
        /*0030*/ 	.short	0x0001
        /*0032*/ 	.short	0x0004
        /*0034*/ 	.byte	0x00, 0xf0, 0x11, 0x00


	//----- nvinfo : EIATTR_KPARAM_INFO
	.align		4
.L_13:
        /*0038*/ 	.byte	0x04, 0x17
        /*003a*/ 	.short	(.L_15 - .L_14)
.L_14:
        /*003c*/ 	.word	0x00000000
        /*0040*/ 	.short	0x0000
        /*0042*/ 	.short	0x0000
        /*0044*/ 	.byte	0x00, 0xf0, 0x11, 0x00


	//----- nvinfo : EIATTR_SPARSE_MMA_MASK
	.align		4
.L_15:
        /*0048*/ 	.byte	0x03, 0x50
        /*004a*/ 	.short	0x0000


	//----- nvinfo : EIATTR_MAXREG_COUNT
	.align		4
        /*004c*/ 	.byte	0x03, 0x1b
        /*004e*/ 	.short	0x00ff


	//----- nvinfo : EIATTR_MERCURY_ISA_VERSION
	.align		4
        /*0050*/ 	.byte	0x03, 0x5f
        /*0052*/ 	.short	0x0101


	//----- nvinfo : EIATTR_VRC_CTA_INIT_COUNT
	.align		4
        /*0054*/ 	.byte	0x02, 0x4a
	.zero		1
	.zero		1


	//----- nvinfo : EIATTR_EXIT_INSTR_OFFSETS
	.align		4
        /*0058*/ 	.byte	0x04, 0x1c
        /*005a*/ 	.short	(.L_17 - .L_16)


	//   ....[0]....
.L_16:
        /*005c*/ 	.word	0x00000040


	//   ....[1]....
        /*0060*/ 	.word	0x000000f0


	//----- nvinfo : EIATTR_CBANK_PARAM_SIZE
	.align		4
.L_17:
        /*0064*/ 	.byte	0x03, 0x19
        /*0066*/ 	.short	0x0018


	//----- nvinfo : EIATTR_PARAM_CBANK
	.align		4
        /*0068*/ 	.byte	0x04, 0x0a
        /*006a*/ 	.short	(.L_19 - .L_18)
	.align		4
.L_18:
        /*006c*/ 	.word	index@(.nv.constant0._Z5saxpyifPfS_)
        /*0070*/ 	.short	0x0380
        /*0072*/ 	.short	0x0018


	//----- nvinfo : EIATTR_SW_WAR
	.align		4
.L_19:
        /*0074*/ 	.byte	0x04, 0x36
        /*0076*/ 	.short	(.L_21 - .L_20)
.L_20:
        /*0078*/ 	.word	0x00000008
.L_21:


//--------------------- .nv.callgraph             --------------------------
	.section	.nv.callgraph,"",@"SHT_CUDA_CALLGRAPH"
	.align	4
	.sectionentsize	8
	.align		4
        /*0000*/ 	.word	0x00000000
	.align		4
        /*0004*/ 	.word	0xffffffff
	.align		4
        /*0008*/ 	.word	0x00000000
	.align		4
        /*000c*/ 	.word	0xfffffffe
	.align		4
        /*0010*/ 	.word	0x00000000
	.align		4
        /*0014*/ 	.word	0xfffffffd
	.align		4
        /*0018*/ 	.word	0x00000000
	.align		4
        /*001c*/ 	.word	0xfffffffc


//--------------------- .text._Z5saxpyifPfS_      --------------------------
	.section	.text._Z5saxpyifPfS_,"ax",@progbits
	.align	128
        .global         _Z5saxpyifPfS_
        .type           _Z5saxpyifPfS_,@function
        .size           _Z5saxpyifPfS_,(.L_x_1 - _Z5saxpyifPfS_)
        .other          _Z5saxpyifPfS_,@"STO_CUDA_ENTRY STV_DEFAULT"
_Z5saxpyifPfS_:
.text._Z5saxpyifPfS_:
[----:B------:R-:W-:Y:S01]  /*0000*/  LDC R1, c[0x0][0x37c] ;  /* 0x0000df00ff017b82 */ /* 0x000fe20000000800 */
[----:B------:R-:W0:Y:S01]  /*0010*/  S2R R7, SR_TID.X ;  /* 0x0000000000077919 */ /* 0x000e220000002100 */
[----:B------:R-:W0:Y:S02]  /*0020*/  LDCU UR4, c[0x0][0x380] ;  /* 0x00007000ff0477ac */ /* 0x000e240008000800 */
[----:B0-----:R-:W-:-:S13]  /*0030*/  ISETP.GE.AND P0, PT, R7, UR4, PT ;  /* 0x0000000407007c0c */ /* 0x001fda000bf06270 */
[----:B------:R-:W-:Y:S05]  /*0040*/  @P0 EXIT ;  /* 0x000000000000094d */ /* 0x000fea0003800000 */
[----:B------:R-:W0:Y:S01]  /*0050*/  LDC.64 R2, c[0x0][0x388] ;  /* 0x0000e200ff027b82 */ /* 0x000e220000000a00 */
[----:B------:R-:W1:Y:S01]  /*0060*/  LDCU.64 UR4, c[0x0][0x358] ;  /* 0x00006b00ff0477ac */ /* 0x000e620008000a00 */
[----:B------:R-:W2:Y:S06]  /*0070*/  LDCU UR6, c[0x0][0x384] ;  /* 0x00007080ff0677ac */ /* 0x000eac0008000800 */
[----:B------:R-:W3:Y:S01]  /*0080*/  LDC.64 R4, c[0x0][0x390] ;  /* 0x0000e400ff047b82 */ /* 0x000ee20000000a00 */
[----:B0-----:R-:W-:-:S06]  /*0090*/  IMAD.WIDE.U32 R2, R7, 0x4, R2 ;  /* 0x0000000407027825 */ /* 0x001fcc00078e0002 */
[----:B-1----:R-:W2:Y:S01]  /*00a0*/  LDG.E R2, desc[UR4][R2.64] ;  /* 0x0000000402027981 */ /* 0x002ea2000c1e1900 */
[----:B---3--:R-:W-:-:S05]  /*00b0*/  IMAD.WIDE.U32 R4, R7, 0x4, R4 ;  /* 0x0000000407047825 */ /* 0x008fca00078e0004 */
[----:B------:R-:W2:Y:S02]  /*00c0*/  LDG.E R7, desc[UR4][R4.64] ;  /* 0x0000000404077981 */ /* 0x000ea4000c1e1900 */
[----:B--2---:R-:W-:-:S05]  /*00d0*/  FFMA R7, R2, UR6, R7 ;  /* 0x0000000602077c23 */ /* 0x004fca0008000007 */
[----:B------:R-:W-:Y:S01]  /*00e0*/  STG.E desc[UR4][R4.64], R7 ;  /* 0x0000000704007986 */ /* 0x000fe2000c101904 */
[----:B------:R-:W-:Y:S05]  /*00f0*/  EXIT ;  /* 0x000000000000794d */ /* 0x000fea0003800000 */
.L_x_0:
[----:B------:R-:W-:-:S00]  /*0100*/  BRA `(.L_x_0) ;  /* 0xfffffffc00fc7947 */ /* 0x000fc0000383ffff */
[----:B------:R-:W-:-:S00]  /*0110*/  NOP ;  /* 0x0000000000007918 */ /* 0x000fc00000000000 */
        /* <DEDUP_REMOVED lines=14> */
.L_x_1:


//--------------------- .nv.shared.reserved.0     --------------------------
	.section	.nv.shared.reserved.0,"aw",@nobits
	.weak		__nv_reservedSMEM_offset_0_alias
	.size		__nv_reservedSMEM_offset_0_alias, 0, 64
	.other		__nv_reservedSMEM_offset_0_alias,@"STO_CUDA_RESERVED_SHARED STV_DEFAULT"
__nv_reservedSMEM_offset_0_alias:
	.zero		0
	.zero		64


//--------------------- .nv.constant0._Z5saxpyifPfS_ --------------------------
	.section	.nv.constant0._Z5saxpyifPfS_,"a",@progbits
	.sectionflags	@""
	.align	4
.nv.constant0._Z5saxpyifPfS_:
	.zero		920


//--------------------- SYMBOLS --------------------------

	.type		.nv.reservedSmem.offset0,@object
	.size		.nv.reservedSmem.offset0,0x4
